	.headerflags	@"EF_CUDA_TEXMODE_UNIFIED EF_CUDA_64BIT_ADDRESS EF_CUDA_ACCELERATORS EF_CUDA_SM90 EF_CUDA_VIRTUAL_SM(EF_CUDA_SM90)"
	.elftype	@"ET_EXEC"


//--------------------- .nv.info                  --------------------------
	.section	.nv.info,"",@"SHT_CUDA_INFO"
	.align	4


	//----- nvinfo : EIATTR_REGCOUNT
	.align		4
        /*0000*/ 	.byte	0x04, 0x2f
        /*0002*/ 	.short	(.L_3 - .L_2)
	.align		4
.L_2:
        /*0004*/ 	.word	index@(triton_poi_fused__native_batch_norm_legit_no_training_convolution_relu_8)
        /*0008*/ 	.word	0x00000028


	//----- nvinfo : EIATTR_MIN_STACK_SIZE
	.align		4
.L_3:
        /*000c*/ 	.byte	0x04, 0x12
        /*000e*/ 	.short	(.L_5 - .L_4)
	.align		4
.L_4:
        /*0010*/ 	.word	index@(triton_poi_fused__native_batch_norm_legit_no_training_convolution_relu_8)
        /*0014*/ 	.word	0x00000000


	//----- nvinfo : EIATTR_FRAME_SIZE
	.align		4
.L_5:
        /*0018*/ 	.byte	0x04, 0x11
        /*001a*/ 	.short	(.L_7 - .L_6)
	.align		4
.L_6:
        /*001c*/ 	.word	index@(triton_poi_fused__native_batch_norm_legit_no_training_convolution_relu_8)
        /*0020*/ 	.word	0x00000000


	//----- nvinfo : EIATTR_MIN_STACK_SIZE
	.align		4
.L_7:
        /*0024*/ 	.byte	0x04, 0x12
        /*0026*/ 	.short	(.L_9 - .L_8)
	.align		4
.L_8:
        /*0028*/ 	.word	index@(triton_poi_fused__native_batch_norm_legit_no_training_convolution_relu_8)
        /*002c*/ 	.word	0x00000000
.L_9:


//--------------------- .nv.info.triton_poi_fused__native_batch_norm_legit_no_training_convolution_relu_8 --------------------------
	.section	.nv.info.triton_poi_fused__native_batch_norm_legit_no_training_convolution_relu_8,"",@"SHT_CUDA_INFO"
	.sectionflags	@""
	.align	4


	//----- nvinfo : EIATTR_CUDA_API_VERSION
	.align		4
        /*0000*/ 	.byte	0x04, 0x37
        /*0002*/ 	.short	(.L_11 - .L_10)
.L_10:
        /*0004*/ 	.word	0x0000007c


	//----- nvinfo : EIATTR_KPARAM_INFO
	.align		4
.L_11:
        /*0008*/ 	.byte	0x04, 0x17
        /*000a*/ 	.short	(.L_13 - .L_12)
.L_12:
        /*000c*/ 	.word	0x00000000
        /*0010*/ 	.short	0x0007
        /*0012*/ 	.short	0x0038
        /*0014*/ 	.byte	0x00, 0xf0, 0x11, 0x00


	//----- nvinfo : EIATTR_KPARAM_INFO
	.align		4
.L_13:
        /*0018*/ 	.byte	0x04, 0x17
        /*001a*/ 	.short	(.L_15 - .L_14)
.L_14:
        /*001c*/ 	.word	0x00000000
        /*0020*/ 	.short	0x0006
        /*0022*/ 	.short	0x0030
        /*0024*/ 	.byte	0x00, 0xf4, 0x21, 0x00


	//----- nvinfo : EIATTR_KPARAM_INFO
	.align		4
.L_15:
        /*0028*/ 	.byte	0x04, 0x17
        /*002a*/ 	.short	(.L_17 - .L_16)
.L_16:
        /*002c*/ 	.word	0x00000000
        /*0030*/ 	.short	0x0005
        /*0032*/ 	.short	0x0028
        /*0034*/ 	.byte	0x00, 0xf4, 0x21, 0x00


	//----- nvinfo : EIATTR_KPARAM_INFO
	.align		4
.L_17:
        /*0038*/ 	.byte	0x04, 0x17
        /*003a*/ 	.short	(.L_19 - .L_18)
.L_18:
        /*003c*/ 	.word	0x00000000
        /*0040*/ 	.short	0x0004
        /*0042*/ 	.short	0x0020
        /*0044*/ 	.byte	0x00, 0xf4, 0x21, 0x00


	//----- nvinfo : EIATTR_KPARAM_INFO
	.align		4
.L_19:
        /*0048*/ 	.byte	0x04, 0x17
        /*004a*/ 	.short	(.L_21 - .L_20)
.L_20:
        /*004c*/ 	.word	0x00000000
        /*0050*/ 	.short	0x0003
        /*0052*/ 	.short	0x0018
        /*0054*/ 	.byte	0x00, 0xf4, 0x21, 0x00


	//----- nvinfo : EIATTR_KPARAM_INFO
	.align		4
.L_21:
        /*0058*/ 	.byte	0x04, 0x17
        /*005a*/ 	.short	(.L_23 - .L_22)
.L_22:
        /*005c*/ 	.word	0x00000000
        /*0060*/ 	.short	0x0002
        /*0062*/ 	.short	0x0010
        /*0064*/ 	.byte	0x00, 0xf4, 0x21, 0x00


	//----- nvinfo : EIATTR_KPARAM_INFO
	.align		4
.L_23:
        /*0068*/ 	.byte	0x04, 0x17
        /*006a*/ 	.short	(.L_25 - .L_24)
.L_24:
        /*006c*/ 	.word	0x00000000
        /*0070*/ 	.short	0x0001
        /*0072*/ 	.short	0x0008
        /*0074*/ 	.byte	0x00, 0xf4, 0x21, 0x00


	//----- nvinfo : EIATTR_KPARAM_INFO
	.align		4
.L_25:
        /*0078*/ 	.byte	0x04, 0x17
        /*007a*/ 	.short	(.L_27 - .L_26)
.L_26:
        /*007c*/ 	.word	0x00000000
        /*0080*/ 	.short	0x0000
        /*0082*/ 	.short	0x0000
        /*0084*/ 	.byte	0x00, 0xf4, 0x21, 0x00


	//----- nvinfo : EIATTR_SPARSE_MMA_MASK
	.align		4
.L_27:
        /*0088*/ 	.byte	0x03, 0x50
        /*008a*/ 	.short	0x0000


	//----- nvinfo : EIATTR_MAXREG_COUNT
	.align		4
        /*008c*/ 	.byte	0x03, 0x1b
        /*008e*/ 	.short	0x00ff


	//----- nvinfo : EIATTR_EXIT_INSTR_OFFSETS
	.align		4
        /*0090*/ 	.byte	0x04, 0x1c
        /*0092*/ 	.short	(.L_29 - .L_28)


	//   ....[0]....
.L_28:
        /*0094*/ 	.word	0x00000cf0


	//   ....[1]....
        /*0098*/ 	.word	0x00000d10


	//----- nvinfo : EIATTR_REQNTID
	.align		4
.L_29:
        /*009c*/ 	.byte	0x04, 0x10
        /*009e*/ 	.short	(.L_31 - .L_30)
.L_30:
        /*00a0*/ 	.word	0x00000080
        /*00a4*/ 	.word	0x00000001
        /*00a8*/ 	.word	0x00000001


	//----- nvinfo : EIATTR_CBANK_PARAM_SIZE
	.align		4
.L_31:
        /*00ac*/ 	.byte	0x03, 0x19
        /*00ae*/ 	.short	0x003c


	//----- nvinfo : EIATTR_PARAM_CBANK
	.align		4
        /*00b0*/ 	.byte	0x04, 0x0a
        /*00b2*/ 	.short	(.L_33 - .L_32)
	.align		4
.L_32:
        /*00b4*/ 	.word	index@(.nv.constant0.triton_poi_fused__native_batch_norm_legit_no_training_convolution_relu_8)
        /*00b8*/ 	.short	0x0210
        /*00ba*/ 	.short	0x003c


	//----- nvinfo : EIATTR_SW_WAR
	.align		4
.L_33:
        /*00bc*/ 	.byte	0x04, 0x36
        /*00be*/ 	.short	(.L_35 - .L_34)
.L_34:
        /*00c0*/ 	.word	0x00000008
.L_35:


//--------------------- .nv.callgraph             --------------------------
	.section	.nv.callgraph,"",@"SHT_CUDA_CALLGRAPH"
	.align	4
	.sectionentsize	8
	.align		4
        /*0000*/ 	.word	0x00000000
	.align		4
        /*0004*/ 	.word	0xffffffff
	.align		4
        /*0008*/ 	.word	0x00000000
	.align		4
        /*000c*/ 	.word	0xfffffffe
	.align		4
        /*0010*/ 	.word	0x00000000
	.align		4
        /*0014*/ 	.word	0xfffffffd
	.align		4
        /*0018*/ 	.word	0x00000000
	.align		4
        /*001c*/ 	.word	0xfffffffc


//--------------------- .nv.constant4             --------------------------
	.section	.nv.constant4,"a",@progbits
	.align	8
	.align		8
.nv.constant4:
        /*0000*/ 	.dword	_$_str
	.align		8
        /*0008*/ 	.dword	_$_str_$_2


//--------------------- .text.triton_poi_fused__native_batch_norm_legit_no_training_convolution_relu_8 --------------------------
	.section	.text.triton_poi_fused__native_batch_norm_legit_no_training_convolution_relu_8,"ax",@progbits
	.align	128
        .global         triton_poi_fused__native_batch_norm_legit_no_training_convolution_relu_8
        .type           triton_poi_fused__native_batch_norm_legit_no_training_convolution_relu_8,@function
        .size           triton_poi_fused__native_batch_norm_legit_no_training_convolution_relu_8,(.L_x_1 - triton_poi_fused__native_batch_norm_legit_no_training_convolution_relu_8)
        .other          triton_poi_fused__native_batch_norm_legit_no_training_convolution_relu_8,@"STO_CUDA_ENTRY STV_DEFAULT"
triton_poi_fused__native_batch_norm_legit_no_training_convolution_relu_8:
.text.triton_poi_fused__native_batch_norm_legit_no_training_convolution_relu_8:
[----:B------:R-:W0:Y:S01]  /*0000*/  LDC R1, c[0x0][0x28] ;  /* 0x00000a00ff017b82 */ /* 0x000e220000000800 */
[----:B------:R-:W1:Y:S07]  /*0010*/  S2R R0, SR_TID.X ;  /* 0x0000000000007919 */ /* 0x000e6e0000002100 */
[----:B------:R-:W2:Y:S01]  /*0020*/  LDC.64 R6, c[0x0][0x228] ;  /* 0x00008a00ff067b82 */ /* 0x000ea20000000a00 */
[----:B------:R-:W-:Y:S02]  /*0030*/  CS2R R16, SRZ ;  /* 0x0000000000107805 */ /* 0x000fe4000001ff00 */
[----:B------:R-:W-:Y:S01]  /*0040*/  CS2R R18, SRZ ;  /* 0x0000000000127805 */ /* 0x000fe2000001ff00 */
[----:B------:R-:W3:Y:S01]  /*0050*/  S2R R3, SR_CTAID.X ;  /* 0x0000000000037919 */ /* 0x000ee20000002500 */
[----:B------:R-:W-:Y:S01]  /*0060*/  ULDC.64 UR4, c[0x0][0x208] ;  /* 0x0000820000047ab9 */ /* 0x000fe20000000a00 */
[----:B------:R-:W-:-:S02]  /*0070*/  CS2R R12, SRZ ;  /* 0x00000000000c7805 */ /* 0x000fc4000001ff00 */
[----:B------:R-:W-:Y:S01]  /*0080*/  CS2R R14, SRZ ;  /* 0x00000000000e7805 */ /* 0x000fe2000001ff00 */
[----:B------:R-:W4:Y:S08]  /*0090*/  LDC.64 R36, c[0x0][0x218] ;  /* 0x00008600ff247b82 */ /* 0x000f300000000a00 */
[----:B------:R-:W5:Y:S08]  /*00a0*/  LDC.64 R32, c[0x0][0x210] ;  /* 0x00008400ff207b82 */ /* 0x000f700000000a00 */
[----:B------:R-:W4:Y:S01]  /*00b0*/  LDC.64 R34, c[0x0][0x220] ;  /* 0x00008800ff227b82 */ /* 0x000f220000000a00 */
[----:B-1----:R-:W-:-:S04]  /*00c0*/  SHF.L.U32 R0, R0, 0x2, RZ ;  /* 0x0000000200007819 */ /* 0x002fc800000006ff */
[----:B------:R-:W-:-:S04]  /*00d0*/  LOP3.LUT R0, R0, 0x1fc, RZ, 0xc0, !PT ;  /* 0x000001fc00007812 */ /* 0x000fc800078ec0ff */
[----:B---3--:R-:W-:-:S04]  /*00e0*/  LEA R2, R3, R0, 0xa ;  /* 0x0000000003027211 */ /* 0x008fc800078e50ff */
[C---:B------:R-:W-:Y:S01]  /*00f0*/  ISETP.GE.AND P1, PT, R2.reuse, 0x25800, PT ;  /* 0x000258000200780c */ /* 0x040fe20003f26270 */
[----:B------:R-:W-:Y:S01]  /*0100*/  IMAD.HI R0, R2, 0x2aaaaaab, RZ ;  /* 0x2aaaaaab02007827 */ /* 0x000fe200078e02ff */
[----:B------:R-:W-:-:S04]  /*0110*/  IADD3 R28, R2, 0x200, RZ ;  /* 0x00000200021c7810 */ /* 0x000fc80007ffe0ff */
[----:B------:R-:W-:-:S04]  /*0120*/  SHF.R.U32.HI R3, RZ, 0x1f, R0 ;  /* 0x0000001fff037819 */ /* 0x000fc80000011600 */
[----:B------:R-:W-:Y:S01]  /*0130*/  LEA.HI R3, R0, R3, RZ, 0x1a ;  /* 0x0000000300037211 */ /* 0x000fe200078fd0ff */
[----:B------:R-:W-:-:S04]  /*0140*/  IMAD.HI R0, R28, 0x2aaaaaab, RZ ;  /* 0x2aaaaaab1c007827 */ /* 0x000fc800078e02ff */
[----:B------:R-:W-:-:S04]  /*0150*/  IMAD R29, R3, -0x180, R2 ;  /* 0xfffffe80031d7824 */ /* 0x000fc800078e0202 */
[----:B--2---:R-:W-:-:S05]  /*0160*/  IMAD.WIDE R4, R29, 0x4, R6 ;  /* 0x000000041d047825 */ /* 0x004fca00078e0206 */
[----:B------:R1:W2:Y:S01]  /*0170*/  @!P1 LDG.E.EL.128 R16, desc[UR4][R4.64] ;  /* 0x0000000404109981 */ /* 0x0002a2000c2e1d00 */
[----:B------:R-:W-:Y:S02]  /*0180*/  SHF.R.U32.HI R3, RZ, 0x1f, R0 ;  /* 0x0000001fff037819 */ /* 0x000fe40000011600 */
[----:B------:R-:W-:Y:S02]  /*0190*/  ISETP.GE.AND P0, PT, R28, 0x25800, PT ;  /* 0x000258001c00780c */ /* 0x000fe40003f06270 */
[----:B------:R-:W-:-:S05]  /*01a0*/  LEA.HI R3, R0, R3, RZ, 0x1a ;  /* 0x0000000300037211 */ /* 0x000fca00078fd0ff */
[----:B------:R-:W-:-:S04]  /*01b0*/  IMAD R28, R3, -0x180, R28 ;  /* 0xfffffe80031c7824 */ /* 0x000fc800078e021c */
[----:B------:R-:W-:-:S05]  /*01c0*/  IMAD.WIDE R6, R28, 0x4, R6 ;  /* 0x000000041c067825 */ /* 0x000fca00078e0206 */
[----:B------:R3:W2:Y:S01]  /*01d0*/  @!P0 LDG.E.EL.128 R12, desc[UR4][R6.64] ;  /* 0x00000004060c8981 */ /* 0x0006a2000c2e1d00 */
[----:B------:R-:W-:Y:S02]  /*01e0*/  CS2R R8, SRZ ;  /* 0x0000000000087805 */ /* 0x000fe4000001ff00 */
[----:B------:R-:W-:Y:S02]  /*01f0*/  CS2R R10, SRZ ;  /* 0x00000000000a7805 */ /* 0x000fe4000001ff00 */
[----:B------:R-:W-:Y:S02]  /*0200*/  CS2R R20, SRZ ;  /* 0x0000000000147805 */ /* 0x000fe4000001ff00 */
[----:B------:R-:W-:Y:S01]  /*0210*/  CS2R R22, SRZ ;  /* 0x0000000000167805 */ /* 0x000fe2000001ff00 */
[----:B----4-:R-:W-:Y:S01]  /*0220*/  IMAD.WIDE R24, R28, 0x4, R36 ;  /* 0x000000041c187825 */ /* 0x010fe200078e0224 */
[----:B-1----:R-:W-:-:S03]  /*0230*/  CS2R R4, SRZ ;  /* 0x0000000000047805 */ /* 0x002fc6000001ff00 */
[----:B-----5:R-:W-:Y:S01]  /*0240*/  IMAD.WIDE R32, R2, 0x4, R32 ;  /* 0x0000000402207825 */ /* 0x020fe200078e0220 */
[----:B---3--:R-:W-:Y:S01]  /*0250*/  CS2R R6, SRZ ;  /* 0x0000000000067805 */ /* 0x008fe2000001ff00 */
[----:B------:R1:W3:Y:S02]  /*0260*/  @!P0 LDG.E.EL.128 R8, desc[UR4][R24.64] ;  /* 0x0000000418088981 */ /* 0x0002e4000c2e1d00 */
[----:B0-----:R-:W-:Y:S02]  /*0270*/  IMAD.WIDE R26, R28, 0x4, R34 ;  /* 0x000000041c1a7825 */ /* 0x001fe400078e0222 */
[----:B------:R-:W3:Y:S04]  /*0280*/  @!P0 LDG.E.128 R20, desc[UR4][R32.64+0x800] ;  /* 0x0008000420148981 */ /* 0x000ee8000c1e1d00 */
[----:B------:R0:W4:Y:S01]  /*0290*/  @!P0 LDG.E.EL.128 R4, desc[UR4][R26.64] ;  /* 0x000000041a048981 */ /* 0x000122000c2e1d00 */
[----:B------:R-:W-:Y:S01]  /*02a0*/  HFMA2.MMA R3, -RZ, RZ, 1.625, 0 ;  /* 0x3e800000ff037435 */ /* 0x000fe200000001ff */
[----:B------:R-:W-:-:S04]  /*02b0*/  IMAD.WIDE R36, R29, 0x4, R36 ;  /* 0x000000041d247825 */ /* 0x000fc800078e0224 */
[----:B------:R-:W-:-:S04]  /*02c0*/  IMAD.WIDE R34, R29, 0x4, R34 ;  /* 0x000000041d227825 */ /* 0x000fc800078e0222 */
[----:B--2---:R-:W-:Y:S01]  /*02d0*/  FADD R0, R16, 9.9999997473787516356e-06 ;  /* 0x3727c5ac10007421 */ /* 0x004fe20000000000 */
[----:B------:R-:W-:Y:S01]  /*02e0*/  FADD R17, R17, 9.9999997473787516356e-06 ;  /* 0x3727c5ac11117421 */ /* 0x000fe20000000000 */
[----:B------:R-:W-:Y:S01]  /*02f0*/  FADD R18, R18, 9.9999997473787516356e-06 ;  /* 0x3727c5ac12127421 */ /* 0x000fe20000000000 */
[----:B------:R-:W-:-:S03]  /*0300*/  FADD R19, R19, 9.9999997473787516356e-06 ;  /* 0x3727c5ac13137421 */ /* 0x000fc60000000000 */
[----:B------:R-:W2:Y:S08]  /*0310*/  MUFU.SQRT R0, R0 ;  /* 0x0000000000007308 */ /* 0x000eb00000002000 */
[----:B------:R-:W5:Y:S01]  /*0320*/  MUFU.SQRT R17, R17 ;  /* 0x0000001100117308 */ /* 0x000f620000002000 */
[----:B------:R-:W-:Y:S01]  /*0330*/  FADD R12, R12, 9.9999997473787516356e-06 ;  /* 0x3727c5ac0c0c7421 */ /* 0x000fe20000000000 */
[----:B------:R-:W-:Y:S01]  /*0340*/  FADD R13, R13, 9.9999997473787516356e-06 ;  /* 0x3727c5ac0d0d7421 */ /* 0x000fe20000000000 */
[----:B--2---:R-:W-:-:S05]  /*0350*/  FSETP.GT.AND P6, PT, R0, 8.50705917302346158658e+37, PT ;  /* 0x7e8000000000780b */ /* 0x004fca0003fc4000 */
[----:B------:R2:W0:Y:S01]  /*0360*/  MUFU.SQRT R16, R19 ;  /* 0x0000001300107308 */ /* 0x0004220000002000 */
[----:B------:R-:W-:Y:S01]  /*0370*/  FSETP.GEU.AND P2, PT, R0, 1.175494350822287508e-38, PT ;  /* 0x008000000000780b */ /* 0x000fe20003f4e000 */
[----:B------:R-:W-:Y:S01]  /*0380*/  FADD R14, R14, 9.9999997473787516356e-06 ;  /* 0x3727c5ac0e0e7421 */ /* 0x000fe20000000000 */
[----:B-1----:R-:W-:Y:S01]  /*0390*/  FSEL R24, R3, 1, P6 ;  /* 0x3f80000003187808 */ /* 0x002fe20003000000 */
[----:B------:R-:W-:Y:S01]  /*03a0*/  FADD R15, R15, 9.9999997473787516356e-06 ;  /* 0x3727c5ac0f0f7421 */ /* 0x000fe20000000000 */
[----:B-----5:R-:W-:-:S03]  /*03b0*/  FSETP.GT.AND P3, PT, R17, 8.50705917302346158658e+37, PT ;  /* 0x7e8000001100780b */ /* 0x020fc60003f64000 */
[----:B------:R-:W1:Y:S01]  /*03c0*/  MUFU.SQRT R18, R18 ;  /* 0x0000001200127308 */ /* 0x000e620000002000 */
[----:B------:R-:W-:Y:S02]  /*03d0*/  FSETP.GEU.AND P5, PT, R17, 1.175494350822287508e-38, PT ;  /* 0x008000001100780b */ /* 0x000fe40003fae000 */
[----:B--2---:R-:W-:Y:S01]  /*03e0*/  FSEL R19, R3, 1, P3 ;  /* 0x3f80000003137808 */ /* 0x004fe20001800000 */
[----:B------:R-:W-:Y:S02]  /*03f0*/  @P6 FMUL R0, R0, 0.25 ;  /* 0x3e80000000006820 */ /* 0x000fe40000400000 */
[----:B------:R-:W-:Y:S02]  /*0400*/  @!P2 FMUL R24, R24, 16777216 ;  /* 0x4b8000001818a820 */ /* 0x000fe40000400000 */
[----:B------:R-:W-:Y:S01]  /*0410*/  @!P2 FMUL R0, R0, 16777216 ;  /* 0x4b8000000000a820 */ /* 0x000fe20000400000 */
[C---:B0-----:R-:W-:Y:S01]  /*0420*/  FSETP.GT.AND P2, PT, R16.reuse, 8.50705917302346158658e+37, PT ;  /* 0x7e8000001000780b */ /* 0x041fe20003f44000 */
[----:B------:R-:W0:Y:S01]  /*0430*/  MUFU.SQRT R12, R12 ;  /* 0x0000000c000c7308 */ /* 0x000e220000002000 */
[----:B------:R-:W-:Y:S01]  /*0440*/  @P3 FMUL R17, R17, 0.25 ;  /* 0x3e80000011113820 */ /* 0x000fe20000400000 */
[----:B------:R-:W-:-:S02]  /*0450*/  FSETP.GEU.AND P3, PT, R16, 1.175494350822287508e-38, PT ;  /* 0x008000001000780b */ /* 0x000fc40003f6e000 */
[----:B------:R-:W-:Y:S01]  /*0460*/  @!P5 FMUL R19, R19, 16777216 ;  /* 0x4b8000001313d820 */ /* 0x000fe20000400000 */
[C---:B-1----:R-:W-:Y:S01]  /*0470*/  FSETP.GT.AND P4, PT, R18.reuse, 8.50705917302346158658e+37, PT ;  /* 0x7e8000001200780b */ /* 0x042fe20003f84000 */
[----:B------:R-:W-:Y:S01]  /*0480*/  @!P5 FMUL R17, R17, 16777216 ;  /* 0x4b8000001111d820 */ /* 0x000fe20000400000 */
[----:B------:R-:W-:Y:S01]  /*0490*/  FSETP.GEU.AND P6, PT, R18, 1.175494350822287508e-38, PT ;  /* 0x008000001200780b */ /* 0x000fe20003fce000 */
[----:B------:R1:W2:Y:S04]  /*04a0*/  MUFU.RCP R27, R0 ;  /* 0x00000000001b7308 */ /* 0x0002a80000001000 */
[----:B------:R-:W-:Y:S01]  /*04b0*/  @P2 FMUL R16, R16, 0.25 ;  /* 0x3e80000010102820 */ /* 0x000fe20000400000 */
[----:B0-----:R-:W-:-:S03]  /*04c0*/  FSETP.GEU.AND P5, PT, R12, 1.175494350822287508e-38, PT ;  /* 0x008000000c00780b */ /* 0x001fc60003fae000 */
[----:B------:R0:W5:Y:S01]  /*04d0*/  MUFU.RCP R26, R17 ;  /* 0x00000011001a7308 */ /* 0x0001620000001000 */
[----:B-1----:R-:W-:Y:S01]  /*04e0*/  FSEL R0, R3, 1, P4 ;  /* 0x3f80000003007808 */ /* 0x002fe20002000000 */
[----:B------:R-:W-:Y:S01]  /*04f0*/  @P4 FMUL R18, R18, 0.25 ;  /* 0x3e80000012124820 */ /* 0x000fe20000400000 */
[----:B------:R-:W-:Y:S01]  /*0500*/  FSETP.GT.AND P4, PT, R12, 8.50705917302346158658e+37, PT ;  /* 0x7e8000000c00780b */ /* 0x000fe20003f84000 */
[----:B------:R-:W-:Y:S02]  /*0510*/  @!P3 FMUL R16, R16, 16777216 ;  /* 0x4b8000001010b820 */ /* 0x000fe40000400000 */
[----:B------:R-:W-:Y:S01]  /*0520*/  @!P6 FMUL R18, R18, 16777216 ;  /* 0x4b8000001212e820 */ /* 0x000fe20000400000 */
[----:B--2---:R-:W-:Y:S01]  /*0530*/  FMUL R27, R27, R24 ;  /* 0x000000181b1b7220 */ /* 0x004fe20000400000 */
[----:B------:R-:W1:Y:S01]  /*0540*/  MUFU.SQRT R13, R13 ;  /* 0x0000000d000d7308 */ /* 0x000e620000002000 */
[----:B------:R-:W-:Y:S01]  /*0550*/  @!P6 FMUL R0, R0, 16777216 ;  /* 0x4b8000000000e820 */ /* 0x000fe20000400000 */
[----:B0-----:R-:W-:Y:S01]  /*0560*/  FSEL R17, R3, 1, P2 ;  /* 0x3f80000003117808 */ /* 0x001fe20001000000 */
[----:B-----5:R-:W-:-:S05]  /*0570*/  FMUL R26, R26, R19 ;  /* 0x000000131a1a7220 */ /* 0x020fca0000400000 */
[----:B------:R-:W0:Y:S01]  /*0580*/  MUFU.SQRT R14, R14 ;  /* 0x0000000e000e7308 */ /* 0x000e220000002000 */
[----:B------:R-:W-:Y:S01]  /*0590*/  @P4 FMUL R12, R12, 0.25 ;  /* 0x3e8000000c0c4820 */ /* 0x000fe20000400000 */
[----:B------:R-:W-:-:S03]  /*05a0*/  @!P3 FMUL R17, R17, 16777216 ;  /* 0x4b8000001111b820 */ /* 0x000fc60000400000 */
[----:B------:R-:W-:Y:S01]  /*05b0*/  @!P5 FMUL R12, R12, 16777216 ;  /* 0x4b8000000c0cd820 */ /* 0x000fe20000400000 */
[C---:B-1----:R-:W-:Y:S02]  /*05c0*/  FSETP.GT.AND P6, PT, R13.reuse, 8.50705917302346158658e+37, PT ;  /* 0x7e8000000d00780b */ /* 0x042fe40003fc4000 */
[----:B------:R1:W2:Y:S01]  /*05d0*/  MUFU.SQRT R19, R15 ;  /* 0x0000000f00137308 */ /* 0x0002a20000002000 */
[----:B------:R-:W-:Y:S02]  /*05e0*/  FSETP.GEU.AND P2, PT, R13, 1.175494350822287508e-38, PT ;  /* 0x008000000d00780b */ /* 0x000fe40003f4e000 */
[----:B0-----:R-:W-:-:S05]  /*05f0*/  FSETP.GT.AND P3, PT, R14, 8.50705917302346158658e+37, PT ;  /* 0x7e8000000e00780b */ /* 0x001fca0003f64000 */
[----:B------:R-:W0:Y:S01]  /*0600*/  MUFU.RCP R24, R16 ;  /* 0x0000001000187308 */ /* 0x000e220000001000 */
[----:B-1----:R-:W-:Y:S02]  /*0610*/  FSEL R15, R3, 1, P4 ;  /* 0x3f800000030f7808 */ /* 0x002fe40002000000 */
[C---:B------:R-:W-:Y:S01]  /*0620*/  FSETP.GEU.AND P4, PT, R14.reuse, 1.175494350822287508e-38, PT ;  /* 0x008000000e00780b */ /* 0x040fe20003f8e000 */
[----:B------:R-:W-:Y:S02]  /*0630*/  @P6 FMUL R13, R13, 0.25 ;  /* 0x3e8000000d0d6820 */ /* 0x000fe40000400000 */
[----:B------:R-:W-:Y:S01]  /*0640*/  @!P5 FMUL R15, R15, 16777216 ;  /* 0x4b8000000f0fd820 */ /* 0x000fe20000400000 */
[----:B--2---:R-:W-:Y:S01]  /*0650*/  FSETP.GT.AND P5, PT, R19, 8.50705917302346158658e+37, PT ;  /* 0x7e8000001300780b */ /* 0x004fe20003fa4000 */
[----:B------:R-:W1:Y:S01]  /*0660*/  MUFU.RCP R25, R18 ;  /* 0x0000001200197308 */ /* 0x000e620000001000 */
[----:B------:R-:W-:Y:S01]  /*0670*/  @!P2 FMUL R13, R13, 16777216 ;  /* 0x4b8000000d0da820 */ /* 0x000fe20000400000 */
[----:B------:R-:W-:Y:S01]  /*0680*/  @P3 FMUL R14, R14, 0.25 ;  /* 0x3e8000000e0e3820 */ /* 0x000fe20000400000 */
[----:B0-----:R-:W-:Y:S01]  /*0690*/  FMUL R24, R24, R17 ;  /* 0x0000001118187220 */ /* 0x001fe20000400000 */
[----:B------:R-:W-:-:S04]  /*06a0*/  FSEL R17, R3, 1, P6 ;  /* 0x3f80000003117808 */ /* 0x000fc80003000000 */
[----:B------:R-:W-:Y:S01]  /*06b0*/  @!P4 FMUL R14, R14, 16777216 ;  /* 0x4b8000000e0ec820 */ /* 0x000fe20000400000 */
[C---:B------:R-:W-:Y:S01]  /*06c0*/  FSETP.GEU.AND P6, PT, R19.reuse, 1.175494350822287508e-38, PT ;  /* 0x008000001300780b */ /* 0x040fe20003fce000 */
[----:B------:R-:W0:Y:S02]  /*06d0*/  MUFU.RCP R30, R13 ;  /* 0x0000000d001e7308 */ /* 0x000e240000001000 */
[----:B------:R-:W-:Y:S01]  /*06e0*/  @P5 FMUL R19, R19, 0.25 ;  /* 0x3e80000013135820 */ /* 0x000fe20000400000 */
[----:B------:R-:W-:Y:S01]  /*06f0*/  FSEL R16, R3, 1, P5 ;  /* 0x3f80000003107808 */ /* 0x000fe20002800000 */
[----:B------:R-:W-:Y:S01]  /*0700*/  @!P2 FMUL R17, R17, 16777216 ;  /* 0x4b8000001111a820 */ /* 0x000fe20000400000 */
[----:B-1----:R-:W-:-:S03]  /*0710*/  FMUL R25, R25, R0 ;  /* 0x0000000019197220 */ /* 0x002fc60000400000 */
[----:B------:R1:W2:Y:S04]  /*0720*/  MUFU.RCP R0, R12 ;  /* 0x0000000c00007308 */ /* 0x0002a80000001000 */
[----:B------:R-:W-:-:S04]  /*0730*/  @!P6 FMUL R19, R19, 16777216 ;  /* 0x4b8000001313e820 */ /* 0x000fc80000400000 */
[----:B------:R5:W3:Y:S01]  /*0740*/  MUFU.RCP R31, R14 ;  /* 0x0000000e001f7308 */ /* 0x000ae20000001000 */
[----:B-1----:R-:W-:Y:S01]  /*0750*/  FSEL R12, R3, 1, P3 ;  /* 0x3f800000030c7808 */ /* 0x002fe20001800000 */
[----:B------:R-:W-:Y:S01]  /*0760*/  @!P6 FMUL R16, R16, 16777216 ;  /* 0x4b8000001010e820 */ /* 0x000fe20000400000 */
[----:B0-----:R-:W-:-:S03]  /*0770*/  FMUL R30, R30, R17 ;  /* 0x000000111e1e7220 */ /* 0x001fc60000400000 */
[----:B------:R-:W-:Y:S01]  /*0780*/  @!P4 FMUL R12, R12, 16777216 ;  /* 0x4b8000000c0cc820 */ /* 0x000fe20000400000 */
[----:B--2---:R-:W-:Y:S01]  /*0790*/  FMUL R0, R0, R15 ;  /* 0x0000000f00007220 */ /* 0x004fe20000400000 */
[----:B------:R-:W0:Y:S01]  /*07a0*/  MUFU.RCP R19, R19 ;  /* 0x0000001300137308 */ /* 0x000e220000001000 */
[----:B-----5:R-:W-:Y:S01]  /*07b0*/  CS2R R14, SRZ ;  /* 0x00000000000e7805 */ /* 0x020fe2000001ff00 */
[----:B---3--:R-:W-:Y:S01]  /*07c0*/  FMUL R31, R31, R12 ;  /* 0x0000000c1f1f7220 */ /* 0x008fe20000400000 */
[----:B------:R-:W-:-:S06]  /*07d0*/  CS2R R12, SRZ ;  /* 0x00000000000c7805 */ /* 0x000fcc000001ff00 */
[----:B------:R1:W2:Y:S01]  /*07e0*/  @!P1 LDG.E.EL.128 R12, desc[UR4][R36.64] ;  /* 0x00000004240c9981 */ /* 0x0002a2000c2e1d00 */
[----:B0-----:R-:W-:Y:S01]  /*07f0*/  FMUL R3, R19, R16 ;  /* 0x0000001013037220 */ /* 0x001fe20000400000 */
[----:B------:R-:W-:Y:S02]  /*0800*/  CS2R R16, SRZ ;  /* 0x0000000000107805 */ /* 0x000fe4000001ff00 */
[----:B------:R-:W-:Y:S01]  /*0810*/  CS2R R18, SRZ ;  /* 0x0000000000127805 */ /* 0x000fe2000001ff00 */
[----:B------:R-:W-:-:S05]  /*0820*/  FADD R11, R11, R23 ;  /* 0x000000170b0b7221 */ /* 0x000fca0000000000 */
[----:B------:R-:W2:Y:S01]  /*0830*/  @!P1 LDG.E.128 R16, desc[UR4][R32.64] ;  /* 0x0000000420109981 */ /* 0x000ea2000c1e1d00 */
[----:B------:R-:W-:Y:S01]  /*0840*/  FADD R10, R10, R22 ;  /* 0x000000160a0a7221 */ /* 0x000fe20000000000 */
[----:B----4-:R-:W-:Y:S01]  /*0850*/  FADD R22, R11, -R7 ;  /* 0x800000070b167221 */ /* 0x010fe20000000000 */
[----:B------:R-:W-:Y:S01]  /*0860*/  FADD R9, R9, R21 ;  /* 0x0000001509097221 */ /* 0x000fe20000000000 */
[----:B------:R-:W-:Y:S01]  /*0870*/  FADD R8, R8, R20 ;  /* 0x0000001408087221 */ /* 0x000fe20000000000 */
[----:B------:R-:W-:Y:S01]  /*0880*/  CS2R R20, SRZ ;  /* 0x0000000000147805 */ /* 0x000fe2000001ff00 */
[----:B------:R-:W-:Y:S01]  /*0890*/  FMUL R3, R3, R22 ;  /* 0x0000001603037220 */ /* 0x000fe20000400000 */
[----:B------:R-:W-:Y:S01]  /*08a0*/  CS2R R22, SRZ ;  /* 0x0000000000167805 */ /* 0x000fe2000001ff00 */
[----:B-1----:R-:W0:Y:S05]  /*08b0*/  LDC.64 R36, c[0x0][0x230] ;  /* 0x00008c00ff247b82 */ /* 0x002e2a0000000a00 */
[----:B------:R-:W3:Y:S01]  /*08c0*/  @!P1 LDG.E.EL.128 R20, desc[UR4][R34.64] ;  /* 0x0000000422149981 */ /* 0x000ee2000c2e1d00 */
[----:B------:R-:W-:Y:S01]  /*08d0*/  FADD R6, R10, -R6 ;  /* 0x800000060a067221 */ /* 0x000fe20000000000 */
[----:B------:R-:W-:-:S03]  /*08e0*/  FADD R5, R9, -R5 ;  /* 0x8000000509057221 */ /* 0x000fc60000000000 */
[----:B------:R-:W-:Y:S01]  /*08f0*/  FMUL R6, R31, R6 ;  /* 0x000000061f067220 */ /* 0x000fe20000400000 */
[----:B------:R-:W-:Y:S01]  /*0900*/  FMUL R5, R30, R5 ;  /* 0x000000051e057220 */ /* 0x000fe20000400000 */
[----:B0-----:R-:W-:-:S04]  /*0910*/  IMAD.WIDE R30, R29, 0x4, R36 ;  /* 0x000000041d1e7825 */ /* 0x001fc800078e0224 */
[----:B--2---:R-:W-:Y:S01]  /*0920*/  FADD R15, R15, R19 ;  /* 0x000000130f0f7221 */ /* 0x004fe20000000000 */
[----:B------:R-:W-:Y:S01]  /*0930*/  FADD R14, R14, R18 ;  /* 0x000000120e0e7221 */ /* 0x000fe20000000000 */
[----:B------:R-:W-:Y:S01]  /*0940*/  FADD R13, R13, R17 ;  /* 0x000000110d0d7221 */ /* 0x000fe20000000000 */
[----:B------:R-:W-:Y:S01]  /*0950*/  FADD R12, R12, R16 ;  /* 0x000000100c0c7221 */ /* 0x000fe20000000000 */
[----:B------:R-:W-:Y:S02]  /*0960*/  CS2R R16, SRZ ;  /* 0x0000000000107805 */ /* 0x000fe4000001ff00 */
[----:B------:R-:W-:-:S06]  /*0970*/  CS2R R18, SRZ ;  /* 0x0000000000127805 */ /* 0x000fcc000001ff00 */
[----:B------:R0:W2:Y:S01]  /*0980*/  @!P1 LDG.E.EL.128 R16, desc[UR4][R30.64] ;  /* 0x000000041e109981 */ /* 0x0000a2000c2e1d00 */
[----:B---3--:R-:W-:Y:S01]  /*0990*/  FADD R22, R14, -R22 ;  /* 0x800000160e167221 */ /* 0x008fe20000000000 */
[----:B------:R-:W-:Y:S01]  /*09a0*/  FADD R7, R15, -R23 ;  /* 0x800000170f077221 */ /* 0x000fe20000000000 */
[----:B------:R-:W-:Y:S01]  /*09b0*/  FADD R21, R13, -R21 ;  /* 0x800000150d157221 */ /* 0x000fe20000000000 */
[----:B------:R-:W-:Y:S01]  /*09c0*/  FADD R20, R12, -R20 ;  /* 0x800000140c147221 */ /* 0x000fe20000000000 */
[----:B------:R-:W-:Y:S01]  /*09d0*/  FMUL R34, R25, R22 ;  /* 0x0000001619227220 */ /* 0x000fe20000400000 */
[----:B------:R-:W-:-:S04]  /*09e0*/  IMAD.WIDE R22, R28, 0x4, R36 ;  /* 0x000000041c167825 */ /* 0x000fc800078e0224 */
[----:B------:R-:W-:Y:S01]  /*09f0*/  FMUL R7, R24, R7 ;  /* 0x0000000718077220 */ /* 0x000fe20000400000 */
[----:B------:R-:W-:Y:S01]  /*0a00*/  FMUL R26, R26, R21 ;  /* 0x000000151a1a7220 */ /* 0x000fe20000400000 */
[----:B0-----:R-:W0:Y:S01]  /*0a10*/  LDC.64 R30, c[0x0][0x238] ;  /* 0x00008e00ff1e7b82 */ /* 0x001e220000000a00 */
[----:B------:R-:W-:Y:S01]  /*0a20*/  FMUL R27, R27, R20 ;  /* 0x000000141b1b7220 */ /* 0x000fe20000400000 */
[----:B------:R-:W-:Y:S01]  /*0a30*/  CS2R R20, SRZ ;  /* 0x0000000000147805 */ /* 0x000fe2000001ff00 */
[----:B0-----:R-:W-:-:S04]  /*0a40*/  IMAD.WIDE R24, R29, 0x4, R30 ;  /* 0x000000041d187825 */ /* 0x001fc800078e021e */
[----:B------:R-:W-:Y:S01]  /*0a50*/  IMAD.WIDE R36, R28, 0x4, R30 ;  /* 0x000000041c247825 */ /* 0x000fe200078e021e */
[----:B------:R-:W-:Y:S02]  /*0a60*/  MOV R30, R22 ;  /* 0x00000016001e7202 */ /* 0x000fe40000000f00 */
[----:B------:R-:W-:Y:S02]  /*0a70*/  MOV R31, R23 ;  /* 0x00000017001f7202 */ /* 0x000fe40000000f00 */
[----:B------:R-:W-:-:S06]  /*0a80*/  CS2R R22, SRZ ;  /* 0x0000000000167805 */ /* 0x000fcc000001ff00 */
[----:B------:R0:W2:Y:S01]  /*0a90*/  @!P1 LDG.E.EL.128 R20, desc[UR4][R24.64] ;  /* 0x0000000418149981 */ /* 0x0000a2000c2e1d00 */
[----:B------:R-:W-:Y:S02]  /*0aa0*/  CS2R R28, SRZ ;  /* 0x00000000001c7805 */ /* 0x000fe4000001ff00 */
[----:B0-----:R-:W-:Y:S01]  /*0ab0*/  CS2R R24, SRZ ;  /* 0x0000000000187805 */ /* 0x001fe2000001ff00 */
[----:B--2---:R-:W-:Y:S01]  /*0ac0*/  FFMA R16, R27, R16, R20 ;  /* 0x000000101b107223 */ /* 0x004fe20000000014 */
[----:B------:R-:W-:Y:S01]  /*0ad0*/  FFMA R17, R26, R17, R21 ;  /* 0x000000111a117223 */ /* 0x000fe20000000015 */
[----:B------:R-:W-:Y:S01]  /*0ae0*/  CS2R R26, SRZ ;  /* 0x00000000001a7805 */ /* 0x000fe2000001ff00 */
[----:B------:R-:W0:Y:S05]  /*0af0*/  LDC.64 R20, c[0x0][0x240] ;  /* 0x00009000ff147b82 */ /* 0x000e2a0000000a00 */
[----:B------:R1:W2:Y:S02]  /*0b00*/  @!P0 LDG.E.EL.128 R24, desc[UR4][R30.64] ;  /* 0x000000041e188981 */ /* 0x0002a4000c2e1d00 */
[----:B-1----:R-:W-:-:S06]  /*0b10*/  CS2R R30, SRZ ;  /* 0x00000000001e7805 */ /* 0x002fcc000001ff00 */
[----:B------:R-:W2:Y:S01]  /*0b20*/  @!P0 LDG.E.EL.128 R28, desc[UR4][R36.64] ;  /* 0x00000004241c8981 */ /* 0x000ea2000c2e1d00 */
[----:B------:R-:W-:Y:S01]  /*0b30*/  FFMA R19, R7, R19, R23 ;  /* 0x0000001307137223 */ /* 0x000fe20000000017 */
[----:B------:R-:W-:Y:S01]  /*0b40*/  FFMA R18, R34, R18, R22 ;  /* 0x0000001222127223 */ /* 0x000fe20000000016 */
[----:B------:R-:W-:Y:S01]  /*0b50*/  FADD R7, R8, -R4 ;  /* 0x8000000408077221 */ /* 0x000fe20000000000 */
[----:B------:R-:W-:Y:S01]  /*0b60*/  FSETP.GEU.AND P4, PT, R17, RZ, PT ;  /* 0x000000ff1100720b */ /* 0x000fe20003f8e000 */
[----:B0-----:R-:W-:Y:S01]  /*0b70*/  IMAD.WIDE R20, R2, 0x4, R20 ;  /* 0x0000000402147825 */ /* 0x001fe200078e0214 */
[----:B------:R-:W-:-:S03]  /*0b80*/  FSETP.GEU.AND P2, PT, R19, RZ, PT ;  /* 0x000000ff1300720b */ /* 0x000fc60003f4e000 */
[----:B------:R-:W-:Y:S01]  /*0b90*/  FMUL R7, R0, R7 ;  /* 0x0000000700077220 */ /* 0x000fe20000400000 */
[----:B------:R-:W-:Y:S01]  /*0ba0*/  FSETP.GEU.AND P3, PT, R18, RZ, PT ;  /* 0x000000ff1200720b */ /* 0x000fe20003f6e000 */
[----:B------:R-:W-:Y:S01]  /*0bb0*/  @!P1 STG.E.128 desc[UR4][R32.64], R12 ;  /* 0x0000000c20009986 */ /* 0x000fe2000c101d04 */
[----:B------:R-:W-:Y:S02]  /*0bc0*/  FSETP.GEU.AND P5, PT, R16, RZ, PT ;  /* 0x000000ff1000720b */ /* 0x000fe40003fae000 */
[----:B------:R-:W-:Y:S01]  /*0bd0*/  SEL R19, R19, RZ, P2 ;  /* 0x000000ff13137207 */ /* 0x000fe20001000000 */
[----:B------:R0:W-:Y:S01]  /*0be0*/  @!P0 STG.E.128 desc[UR4][R32.64+0x800], R8 ;  /* 0x0008000820008986 */ /* 0x0001e2000c101d04 */
[----:B------:R-:W-:Y:S02]  /*0bf0*/  SEL R18, R18, RZ, P3 ;  /* 0x000000ff12127207 */ /* 0x000fe40001800000 */
[----:B------:R-:W-:Y:S02]  /*0c00*/  SEL R17, R17, RZ, P4 ;  /* 0x000000ff11117207 */ /* 0x000fe40002000000 */
[----:B------:R-:W-:-:S05]  /*0c10*/  SEL R16, R16, RZ, P5 ;  /* 0x000000ff10107207 */ /* 0x000fca0002800000 */
[----:B------:R1:W-:Y:S01]  /*0c20*/  @!P1 STG.E.128 desc[UR4][R20.64], R16 ;  /* 0x0000001014009986 */ /* 0x0003e2000c101d04 */
[----:B--2---:R-:W-:Y:S01]  /*0c30*/  FFMA R3, R3, R27, R31 ;  /* 0x0000001b03037223 */ /* 0x004fe2000000001f */
[----:B------:R-:W-:Y:S01]  /*0c40*/  FFMA R6, R6, R26, R30 ;  /* 0x0000001a06067223 */ /* 0x000fe2000000001e */
[----:B------:R-:W-:Y:S01]  /*0c50*/  FFMA R5, R5, R25, R29 ;  /* 0x0000001905057223 */ /* 0x000fe2000000001d */
[----:B------:R-:W-:Y:S02]  /*0c60*/  FFMA R7, R7, R24, R28 ;  /* 0x0000001807077223 */ /* 0x000fe4000000001c */
[----:B------:R-:W-:Y:S02]  /*0c70*/  FSETP.GEU.AND P1, PT, R3, RZ, PT ;  /* 0x000000ff0300720b */ /* 0x000fe40003f2e000 */
[----:B------:R-:W-:Y:S02]  /*0c80*/  FSETP.GEU.AND P2, PT, R6, RZ, PT ;  /* 0x000000ff0600720b */ /* 0x000fe40003f4e000 */
[----:B------:R-:W-:-:S02]  /*0c90*/  FSETP.GEU.AND P3, PT, R5, RZ, PT ;  /* 0x000000ff0500720b */ /* 0x000fc40003f6e000 */
[----:B------:R-:W-:Y:S02]  /*0ca0*/  FSETP.GEU.AND P4, PT, R7, RZ, PT ;  /* 0x000000ff0700720b */ /* 0x000fe40003f8e000 */
[----:B0-----:R-:W-:Y:S02]  /*0cb0*/  SEL R11, R3, RZ, P1 ;  /* 0x000000ff030b7207 */ /* 0x001fe40000800000 */
[----:B------:R-:W-:Y:S02]  /*0cc0*/  SEL R10, R6, RZ, P2 ;  /* 0x000000ff060a7207 */ /* 0x000fe40001000000 */
[----:B------:R-:W-:Y:S02]  /*0cd0*/  SEL R9, R5, RZ, P3 ;  /* 0x000000ff05097207 */ /* 0x000fe40001800000 */
[----:B------:R-:W-:Y:S01]  /*0ce0*/  SEL R8, R7, RZ, P4 ;  /* 0x000000ff07087207 */ /* 0x000fe20002000000 */
[----:B-1----:R-:W-:Y:S06]  /*0cf0*/  @P0 EXIT ;  /* 0x000000000000094d */ /* 0x002fec0003800000 */
[----:B------:R-:W-:Y:S01]  /*0d00*/  STG.E.128 desc[UR4][R20.64+0x800], R8 ;  /* 0x0008000814007986 */ /* 0x000fe2000c101d04 */
[----:B------:R-:W-:Y:S05]  /*0d10*/  EXIT ;  /* 0x000000000000794d */ /* 0x000fea0003800000 */
.L_x_0:
[----:B------:R-:W-:-:S00]  /*0d20*/  BRA `(.L_x_0) ;  /* 0xfffffffc00fc7947 */ /* 0x000fc0000383ffff */
[----:B------:R-:W-:-:S00]  /*0d30*/  NOP ;  /* 0x0000000000007918 */ /* 0x000fc00000000000 */
        /* <DEDUP_REMOVED lines=12> */
.L_x_1:


//--------------------- .nv.global.init           --------------------------
	.section	.nv.global.init,"aw",@progbits
.nv.global.init:
	.type		_$_str,@object
	.size		_$_str,(_$_str_$_2 - _$_str)
_$_str:
        /*0000*/ 	.byte	0x5f, 0x5f, 0x43, 0x55, 0x44, 0x41, 0x5f, 0x46, 0x54, 0x5a, 0x00
	.type		_$_str_$_2,@object
	.size		_$_str_$_2,(.L_1 - _$_str_$_2)
_$_str_$_2:
        /*000b*/ 	.byte	0x5f, 0x5f, 0x43, 0x55, 0x44, 0x41, 0x5f, 0x50, 0x52, 0x45, 0x43, 0x5f, 0x53, 0x51, 0x52, 0x54
        /*001b*/ 	.byte	0x00
.L_1:


//--------------------- .nv.constant0.triton_poi_fused__native_batch_norm_legit_no_training_convolution_relu_8 --------------------------
	.section	.nv.constant0.triton_poi_fused__native_batch_norm_legit_no_training_convolution_relu_8,"a",@progbits
	.sectionflags	@""
	.align	4
.nv.constant0.triton_poi_fused__native_batch_norm_legit_no_training_convolution_relu_8:
	.zero		588
